	.headerflags	@"EF_CUDA_TEXMODE_UNIFIED EF_CUDA_64BIT_ADDRESS EF_CUDA_SM89 EF_CUDA_VIRTUAL_SM(EF_CUDA_SM89)"
	.elftype	@"ET_EXEC"


//--------------------- .nv.info                  --------------------------
	.section	.nv.info,"",@"SHT_CUDA_INFO"
	.align	4


	//----- nvinfo : EIATTR_REGCOUNT
	.align		4
        /*0000*/ 	.byte	0x04, 0x2f
        /*0002*/ 	.short	(.L_1 - .L_0)
	.align		4
.L_0:
        /*0004*/ 	.word	index@(triton__0d1d2de)
        /*0008*/ 	.word	0x0000000c


	//----- nvinfo : EIATTR_MAX_STACK_SIZE
	.align		4
.L_1:
        /*000c*/ 	.byte	0x04, 0x23
        /*000e*/ 	.short	(.L_3 - .L_2)
	.align		4
.L_2:
        /*0010*/ 	.word	index@(triton__0d1d2de)
        /*0014*/ 	.word	0x00000000


	//----- nvinfo : EIATTR_MIN_STACK_SIZE
	.align		4
.L_3:
        /*0018*/ 	.byte	0x04, 0x12
        /*001a*/ 	.short	(.L_5 - .L_4)
	.align		4
.L_4:
        /*001c*/ 	.word	index@(triton__0d1d2de)
        /*0020*/ 	.word	0x00000000


	//----- nvinfo : EIATTR_FRAME_SIZE
	.align		4
.L_5:
        /*0024*/ 	.byte	0x04, 0x11
        /*0026*/ 	.short	(.L_7 - .L_6)
	.align		4
.L_6:
        /*0028*/ 	.word	index@(triton__0d1d2de)
        /*002c*/ 	.word	0x00000000
.L_7:


//--------------------- .nv.info.triton__0d1d2de  --------------------------
	.section	.nv.info.triton__0d1d2de,"",@"SHT_CUDA_INFO"
	.align	4


	//----- nvinfo : EIATTR_CUDA_API_VERSION
	.align		4
        /*0000*/ 	.byte	0x04, 0x37
        /*0002*/ 	.short	(.L_9 - .L_8)
.L_8:
        /*0004*/ 	.word	0x0000007b


	//----- nvinfo : EIATTR_PARAM_CBANK
	.align		4
.L_9:
        /*0008*/ 	.byte	0x04, 0x0a
        /*000a*/ 	.short	(.L_11 - .L_10)
	.align		4
.L_10:
        /*000c*/ 	.word	index@(.nv.constant0.triton__0d1d2de)
        /*0010*/ 	.short	0x0160
        /*0012*/ 	.short	0x0014


	//----- nvinfo : EIATTR_CBANK_PARAM_SIZE
	.align		4
.L_11:
        /*0014*/ 	.byte	0x03, 0x19
        /*0016*/ 	.short	0x0014


	//----- nvinfo : EIATTR_KPARAM_INFO
	.align		4
        /*0018*/ 	.byte	0x04, 0x17
        /*001a*/ 	.short	(.L_13 - .L_12)
.L_12:
        /*001c*/ 	.word	0x00000000
        /*0020*/ 	.short	0x0002
        /*0022*/ 	.short	0x0010
        /*0024*/ 	.byte	0x00, 0xf0, 0x11, 0x00


	//----- nvinfo : EIATTR_KPARAM_INFO
	.align		4
.L_13:
        /*0028*/ 	.byte	0x04, 0x17
        /*002a*/ 	.short	(.L_15 - .L_14)
.L_14:
        /*002c*/ 	.word	0x00000000
        /*0030*/ 	.short	0x0001
        /*0032*/ 	.short	0x0008
        /*0034*/ 	.byte	0x00, 0xf0, 0x21, 0x00


	//----- nvinfo : EIATTR_KPARAM_INFO
	.align		4
.L_15:
        /*0038*/ 	.byte	0x04, 0x17
        /*003a*/ 	.short	(.L_17 - .L_16)
.L_16:
        /*003c*/ 	.word	0x00000000
        /*0040*/ 	.short	0x0000
        /*0042*/ 	.short	0x0000
        /*0044*/ 	.byte	0x00, 0xf0, 0x21, 0x00


	//----- nvinfo : EIATTR_MAXREG_COUNT
	.align		4
.L_17:
        /*0048*/ 	.byte	0x03, 0x1b
        /*004a*/ 	.short	0x00ff


	//----- nvinfo : EIATTR_EXIT_INSTR_OFFSETS
	.align		4
        /*004c*/ 	.byte	0x04, 0x1c
        /*004e*/ 	.short	(.L_19 - .L_18)


	//   ....[0]....
.L_18:
        /*0050*/ 	.word	0x000001e0


	//----- nvinfo : EIATTR_MAX_THREADS
	.align		4
.L_19:
        /*0054*/ 	.byte	0x04, 0x05
        /*0056*/ 	.short	(.L_21 - .L_20)
.L_20:
        /*0058*/ 	.word	0x00000100
        /*005c*/ 	.word	0x00000001
        /*0060*/ 	.word	0x00000001
.L_21:


//--------------------- .nv.rel.action            --------------------------
	.section	.nv.rel.action,"",@"SHT_CUDA_RELOCINFO"
	.align	8
	.sectionentsize	8
        /*0000*/ 	.byte	0x73, 0x00, 0x00, 0x00, 0x00, 0x00, 0x00, 0x00, 0x00, 0x00, 0x00, 0x11, 0x25, 0x00, 0x05, 0x36


//--------------------- .nv.constant0.triton__0d1d2de --------------------------
	.section	.nv.constant0.triton__0d1d2de,"a",@progbits
	.align	4
.nv.constant0.triton__0d1d2de:
	.zero		372


//--------------------- .text.triton__0d1d2de     --------------------------
	.section	.text.triton__0d1d2de,"ax",@progbits
	.sectioninfo	@"SHI_REGISTERS=12"
	.align	128
        .global         triton__0d1d2de
        .type           triton__0d1d2de,@function
        .size           triton__0d1d2de,(.L_x_1 - triton__0d1d2de)
        .other          triton__0d1d2de,@"STO_CUDA_ENTRY STV_DEFAULT"
triton__0d1d2de:
.text.triton__0d1d2de:
[----:B------:R-:W-:-:S02]  /*0000*/  IMAD.MOV.U32 R1, RZ, RZ, c[0x0][0x28] ;  /* 0x00000a00ff017624 */ /* 0x000fc400078e00ff */
[----:B------:R-:W0:Y:S01]  /*0010*/  S2R R0, SR_TID.X ;  /* 0x0000000000007919 */ /* 0x000e220000002100 */
[----:B------:R-:W-:Y:S01]  /*0020*/  IMAD.MOV.U32 R9, RZ, RZ, 0x2 ;  /* 0x00000002ff097424 */ /* 0x000fe200078e00ff */
[----:B------:R-:W-:Y:S02]  /*0030*/  ULDC.64 UR4, c[0x0][0x118] ;  /* 0x0000460000047ab9 */ /* 0x000fe40000000a00 */
[----:B------:R-:W1:Y:S01]  /*0040*/  S2R R5, SR_CTAID.X ;  /* 0x0000000000057919 */ /* 0x000e620000002500 */
[----:B0-----:R-:W-:-:S05]  /*0050*/  IMAD.SHL.U32 R0, R0, 0x2, RZ ;  /* 0x0000000200007824 */ /* 0x001fca00078e00ff */
[----:B------:R-:W-:-:S05]  /*0060*/  LOP3.LUT R0, R0, 0x1fe, RZ, 0xc0, !PT ;  /* 0x000001fe00007812 */ /* 0x000fca00078ec0ff */
[----:B-1----:R-:W-:Y:S01]  /*0070*/  IMAD R0, R5, 0x200, R0 ;  /* 0x0000020005007824 */ /* 0x002fe200078e0200 */
[----:B------:R-:W-:-:S04]  /*0080*/  SHF.R.S32.HI R5, RZ, 0x16, R5 ;  /* 0x00000016ff057819 */ /* 0x000fc80000011405 */
[----:B------:R-:W-:Y:S02]  /*0090*/  SHF.R.S32.HI R3, RZ, 0x1f, R0 ;  /* 0x0000001fff037819 */ /* 0x000fe40000011400 */
[----:B------:R-:W-:Y:S02]  /*00a0*/  SGXT R5, R5, 0x1 ;  /* 0x000000010505781a */ /* 0x000fe40000000200 */
[-C--:B------:R-:W-:Y:S02]  /*00b0*/  LEA.HI R3, R3, R0.reuse, RZ, 0x8 ;  /* 0x0000000003037211 */ /* 0x080fe400078f40ff */
[----:B------:R-:W-:Y:S02]  /*00c0*/  LEA.HI R5, R5, R0, RZ, 0xb ;  /* 0x0000000005057211 */ /* 0x000fe400078f58ff */
[----:B------:R-:W-:Y:S02]  /*00d0*/  SHF.R.S32.HI R2, RZ, 0x8, R3 ;  /* 0x00000008ff027819 */ /* 0x000fe40000011403 */
[----:B------:R-:W-:-:S02]  /*00e0*/  LOP3.LUT R3, R3, 0xffffff00, RZ, 0xc0, !PT ;  /* 0xffffff0003037812 */ /* 0x000fc400078ec0ff */
[----:B------:R-:W-:Y:S02]  /*00f0*/  LEA.HI R4, R2, R2, RZ, 0x3 ;  /* 0x0000000202047211 */ /* 0x000fe400078f18ff */
[----:B------:R-:W-:Y:S01]  /*0100*/  SHF.R.S32.HI R6, RZ, 0xb, R5 ;  /* 0x0000000bff067819 */ /* 0x000fe20000011405 */
[----:B------:R-:W-:Y:S01]  /*0110*/  IMAD.IADD R3, R0, 0x1, -R3 ;  /* 0x0000000100037824 */ /* 0x000fe200078e0a03 */
[----:B------:R-:W-:-:S03]  /*0120*/  LOP3.LUT R5, R4, 0x3ff8, RZ, 0xc0, !PT ;  /* 0x00003ff804057812 */ /* 0x000fc600078ec0ff */
[----:B------:R-:W-:Y:S02]  /*0130*/  IMAD R6, R6, 0x100, R3 ;  /* 0x0000010006067824 */ /* 0x000fe400078e0203 */
[----:B------:R-:W-:-:S04]  /*0140*/  IMAD.IADD R5, R2, 0x1, -R5 ;  /* 0x0000000102057824 */ /* 0x000fc800078e0a05 */
[----:B------:R-:W-:-:S04]  /*0150*/  IMAD R2, R5, 0x40000, R6 ;  /* 0x0004000005027824 */ /* 0x000fc800078e0206 */
[----:B------:R-:W-:-:S06]  /*0160*/  IMAD.WIDE R2, R2, R9, c[0x0][0x160] ;  /* 0x0000580002027625 */ /* 0x000fcc00078e0209 */
[----:B------:R-:W2:Y:S02]  /*0170*/  LDG.E R2, [R2.64] ;  /* 0x0000000402027981 */ /* 0x000ea4000c1e1900 */
[C---:B--2---:R-:W-:Y:S01]  /*0180*/  PRMT R4, R2.reuse, 0x7632, R4 ;  /* 0x0000763202047816 */ /* 0x044fe20000000004 */
[----:B------:R-:W-:-:S04]  /*0190*/  IMAD.U32 R6, R2, 0x10000, RZ ;  /* 0x0001000002067824 */ /* 0x000fc800078e00ff */
[----:B------:R-:W-:Y:S02]  /*01a0*/  IMAD.U32 R7, R4, 0x10000, RZ ;  /* 0x0001000004077824 */ /* 0x000fe400078e00ff */
[----:B------:R-:W-:-:S03]  /*01b0*/  IMAD.WIDE R4, R0, R9, c[0x0][0x168] ;  /* 0x00005a0000047625 */ /* 0x000fc600078e0209 */
[----:B------:R-:W-:-:S05]  /*01c0*/  F2FP.BF16.F32.PACK_AB R7, R7, R6 ;  /* 0x000000060707723e */ /* 0x000fca00000010ff */
[----:B------:R-:W-:Y:S01]  /*01d0*/  STG.E [R4.64], R7 ;  /* 0x0000000704007986 */ /* 0x000fe2000c101904 */
[----:B------:R-:W-:Y:S05]  /*01e0*/  EXIT ;  /* 0x000000000000794d */ /* 0x000fea0003800000 */
.L_x_0:
[----:B------:R-:W-:-:S00]  /*01f0*/  BRA `(.L_x_0) ;  /* 0xfffffff000007947 */ /* 0x000fc0000383ffff */
[----:B------:R-:W-:-:S00]  /*0200*/  NOP ;  /* 0x0000000000007918 */ /* 0x000fc00000000000 */
[----:B------:R-:W-:-:S00]  /*0210*/  NOP ;  /* 0x0000000000007918 */ /* 0x000fc00000000000 */
[----:B------:R-:W-:-:S00]  /*0220*/  NOP ;  /* 0x0000000000007918 */ /* 0x000fc00000000000 */
[----:B------:R-:W-:-:S00]  /*0230*/  NOP ;  /* 0x0000000000007918 */ /* 0x000fc00000000000 */
[----:B------:R-:W-:-:S00]  /*0240*/  NOP ;  /* 0x0000000000007918 */ /* 0x000fc00000000000 */
[----:B------:R-:W-:-:S00]  /*0250*/  NOP ;  /* 0x0000000000007918 */ /* 0x000fc00000000000 */
[----:B------:R-:W-:-:S00]  /*0260*/  NOP ;  /* 0x0000000000007918 */ /* 0x000fc00000000000 */
[----:B------:R-:W-:-:S00]  /*0270*/  NOP ;  /* 0x0000000000007918 */ /* 0x000fc00000000000 */
.L_x_1:
